//
// Generated by NVIDIA NVVM Compiler
//
// Compiler Build ID: CL-36424714
// Cuda compilation tools, release 13.0, V13.0.88
// Based on NVVM 20.0.0
//

.version 9.0
.target sm_100
.address_size 64

	// .globl	_Z11dummyKernelPfi

.visible .entry _Z11dummyKernelPfi(
	.param .u64 .ptr .align 1 _Z11dummyKernelPfi_param_0,
	.param .u32 _Z11dummyKernelPfi_param_1
)
{
	.reg .pred 	%p<2>;
	.reg .b32 	%r<6>;
	.reg .b32 	%f<7>;
	.reg .b64 	%rd<5>;

	ld.param.u64 	%rd1, [_Z11dummyKernelPfi_param_0];
	ld.param.u32 	%r2, [_Z11dummyKernelPfi_param_1];
	mov.u32 	%r3, %ctaid.x;
	mov.u32 	%r4, %ntid.x;
	mov.u32 	%r5, %tid.x;
	mad.lo.s32 	%r1, %r3, %r4, %r5;
	setp.ge.s32 	%p1, %r1, %r2;
	@%p1 bra 	$L__BB0_2;
	cvta.to.global.u64 	%rd2, %rd1;
	mul.wide.s32 	%rd3, %r1, 4;
	add.s64 	%rd4, %rd2, %rd3;
	ld.global.f32 	%f1, [%rd4];
	sin.approx.f32 	%f2, %f1;
	cos.approx.f32 	%f3, %f1;
	mul.f32 	%f4, %f1, 0f3FB8AA3B;
	ex2.approx.f32 	%f5, %f4;
	fma.rn.f32 	%f6, %f2, %f3, %f5;
	st.global.f32 	[%rd4], %f6;
$L__BB0_2:
	ret;

}


// ===== COMPILED SASS (sm_100) =====

	.target	sm_100

	.elftype	@"ET_EXEC"


//--------------------- .note.nv.tkinfo           --------------------------
	.section	.note.nv.tkinfo,"",@"SHT_NOTE"
	.sectionflags	@"SHF_NOTE_NV_TKINFO"
	.tkinfo
        /*0018*/ 	.word	0x00000002
        /*0030*/ 	.string	""
        /*0030*/ 	.string	"ptxas"
        /*0030*/ 	.string	"Cuda compilation tools, release 13.0, V13.0.88"
        /*0030*/ 	.string	"Build cuda_13.0.r13.0/compiler.36424714_0"
        /*0030*/ 	.string	"-arch sm_100 -m 64 "



//--------------------- .note.nv.cuinfo           --------------------------
	.section	.note.nv.cuinfo,"",@"SHT_NOTE"
	.sectionflags	@"SHF_NOTE_NV_CUINFO"
        /*0018*/ 	.short	0x0002
        /*001a*/ 	.short	0x0064
        /*001c*/ 	.short	0x0082
	.zero		2


//--------------------- .nv.info                  --------------------------
	.section	.nv.info,"",@"SHT_CUDA_INFO"
	.align	4


	//----- nvinfo : EIATTR_REGCOUNT
	.align		4
        /*0000*/ 	.byte	0x04, 0x2f
        /*0002*/ 	.short	(.L_1 - .L_0)
	.align		4
.L_0:
        /*0004*/ 	.word	index@(_Z11dummyKernelPfi)
        /*0008*/ 	.word	0x0000000a


	//----- nvinfo : EIATTR_FRAME_SIZE
	.align		4
.L_1:
        /*000c*/ 	.byte	0x04, 0x11
        /*000e*/ 	.short	(.L_3 - .L_2)
	.align		4
.L_2:
        /*0010*/ 	.word	index@(_Z11dummyKernelPfi)
        /*0014*/ 	.word	0x00000000


	//----- nvinfo : EIATTR_MIN_STACK_SIZE
	.align		4
.L_3:
        /*0018*/ 	.byte	0x04, 0x12
        /*001a*/ 	.short	(.L_5 - .L_4)
	.align		4
.L_4:
        /*001c*/ 	.word	index@(_Z11dummyKernelPfi)
        /*0020*/ 	.word	0x00000000
.L_5:


//--------------------- .nv.compat                --------------------------
	.section	.nv.compat,"",@"SHT_CUDA_COMPAT_INFO"
	.align	4
        /*0000*/ 	.byte	0x02, 0x09, 0x00, 0x00, 0x02, 0x02, 0x01, 0x00, 0x02, 0x05, 0x05, 0x00, 0x03, 0x07, 0x01, 0x01
        /*0010*/ 	.byte	0x02, 0x03, 0x00, 0x00, 0x02, 0x06, 0x01, 0x00, 0x04, 0x0b, 0x08, 0x00, 0x01, 0x00, 0x00, 0x00
        /*0020*/ 	.byte	0x00, 0x00, 0x00, 0x00


//--------------------- .nv.info._Z11dummyKernelPfi --------------------------
	.section	.nv.info._Z11dummyKernelPfi,"",@"SHT_CUDA_INFO"
	.sectionflags	@""
	.align	4


	//----- nvinfo : EIATTR_CUDA_API_VERSION
	.align		4
        /*0000*/ 	.byte	0x04, 0x37
        /*0002*/ 	.short	(.L_7 - .L_6)
.L_6:
        /*0004*/ 	.word	0x00000082


	//----- nvinfo : EIATTR_KPARAM_INFO
	.align		4
.L_7:
        /*0008*/ 	.byte	0x04, 0x17
        /*000a*/ 	.short	(.L_9 - .L_8)
.L_8:
        /*000c*/ 	.word	0x00000000
        /*0010*/ 	.short	0x0001
        /*0012*/ 	.short	0x0008
        /*0014*/ 	.byte	0x00, 0xf0, 0x11, 0x00


	//----- nvinfo : EIATTR_KPARAM_INFO
	.align		4
.L_9:
        /*0018*/ 	.byte	0x04, 0x17
        /*001a*/ 	.short	(.L_11 - .L_10)
.L_10:
        /*001c*/ 	.word	0x00000000
        /*0020*/ 	.short	0x0000
        /*0022*/ 	.short	0x0000
        /*0024*/ 	.byte	0x00, 0xf5, 0x21, 0x00


	//----- nvinfo : EIATTR_SPARSE_MMA_MASK
	.align		4
.L_11:
        /*0028*/ 	.byte	0x03, 0x50
        /*002a*/ 	.short	0x0000


	//----- nvinfo : EIATTR_MAXREG_COUNT
	.align		4
        /*002c*/ 	.byte	0x03, 0x1b
        /*002e*/ 	.short	0x00ff


	//----- nvinfo : EIATTR_MERCURY_ISA_VERSION
	.align		4
        /*0030*/ 	.byte	0x03, 0x5f
        /*0032*/ 	.short	0x0101


	//----- nvinfo : EIATTR_VRC_CTA_INIT_COUNT
	.align		4
        /*0034*/ 	.byte	0x02, 0x4a
	.zero		1
	.zero		1


	//----- nvinfo : EIATTR_EXIT_INSTR_OFFSETS
	.align		4
        /*0038*/ 	.byte	0x04, 0x1c
        /*003a*/ 	.short	(.L_13 - .L_12)


	//   ....[0]....
.L_12:
        /*003c*/ 	.word	0x00000070


	//   ....[1]....
        /*0040*/ 	.word	0x00000160


	//----- nvinfo : EIATTR_CBANK_PARAM_SIZE
	.align		4
.L_13:
        /*0044*/ 	.byte	0x03, 0x19
        /*0046*/ 	.short	0x000c


	//----- nvinfo : EIATTR_PARAM_CBANK
	.align		4
        /*0048*/ 	.byte	0x04, 0x0a
        /*004a*/ 	.short	(.L_15 - .L_14)
	.align		4
.L_14:
        /*004c*/ 	.word	index@(.nv.constant0._Z11dummyKernelPfi)
        /*0050*/ 	.short	0x0380
        /*0052*/ 	.short	0x000c


	//----- nvinfo : EIATTR_SW_WAR
	.align		4
.L_15:
        /*0054*/ 	.byte	0x04, 0x36
        /*0056*/ 	.short	(.L_17 - .L_16)
.L_16:
        /*0058*/ 	.word	0x00000008
.L_17:


//--------------------- .nv.callgraph             --------------------------
	.section	.nv.callgraph,"",@"SHT_CUDA_CALLGRAPH"
	.align	4
	.sectionentsize	8
	.align		4
        /*0000*/ 	.word	0x00000000
	.align		4
        /*0004*/ 	.word	0xffffffff
	.align		4
        /*0008*/ 	.word	0x00000000
	.align		4
        /*000c*/ 	.word	0xfffffffe
	.align		4
        /*0010*/ 	.word	0x00000000
	.align		4
        /*0014*/ 	.word	0xfffffffd
	.align		4
        /*0018*/ 	.word	0x00000000
	.align		4
        /*001c*/ 	.word	0xfffffffc


//--------------------- .text._Z11dummyKernelPfi  --------------------------
	.section	.text._Z11dummyKernelPfi,"ax",@progbits
	.align	128
        .global         _Z11dummyKernelPfi
        .type           _Z11dummyKernelPfi,@function
        .size           _Z11dummyKernelPfi,(.L_x_1 - _Z11dummyKernelPfi)
        .other          _Z11dummyKernelPfi,@"STO_CUDA_ENTRY STV_DEFAULT"
_Z11dummyKernelPfi:
.text._Z11dummyKernelPfi:
[----:B------:R-:W-:Y:S01]  /*0000*/  LDC R1, c[0x0][0x37c] ;  /* 0x0000df00ff017b82 */ /* 0x000fe20000000800 */
[----:B------:R-:W0:Y:S07]  /*0010*/  S2R R0, SR_TID.X ;  /* 0x0000000000007919 */ /* 0x000e2e0000002100 */
[----:B------:R-:W0:Y:S01]  /*0020*/  S2UR UR4, SR_CTAID.X ;  /* 0x00000000000479c3 */ /* 0x000e220000002500 */
[----:B------:R-:W1:Y:S07]  /*0030*/  LDCU UR5, c[0x0][0x388] ;  /* 0x00007100ff0577ac */ /* 0x000e6e0008000800 */
[----:B------:R-:W0:Y:S02]  /*0040*/  LDC R5, c[0x0][0x360] ;  /* 0x0000d800ff057b82 */ /* 0x000e240000000800 */
[----:B0-----:R-:W-:-:S05]  /*0050*/  IMAD R5, R5, UR4, R0 ;  /* 0x0000000405057c24 */ /* 0x001fca000f8e0200 */
[----:B-1----:R-:W-:-:S13]  /*0060*/  ISETP.GE.AND P0, PT, R5, UR5, PT ;  /* 0x0000000505007c0c */ /* 0x002fda000bf06270 */
[----:B------:R-:W-:Y:S05]  /*0070*/  @P0 EXIT ;  /* 0x000000000000094d */ /* 0x000fea0003800000 */
[----:B------:R-:W0:Y:S01]  /*0080*/  LDC.64 R2, c[0x0][0x380] ;  /* 0x0000e000ff027b82 */ /* 0x000e220000000a00 */
[----:B------:R-:W1:Y:S01]  /*0090*/  LDCU.64 UR4, c[0x0][0x358] ;  /* 0x00006b00ff0477ac */ /* 0x000e620008000a00 */
[----:B0-----:R-:W-:-:S05]  /*00a0*/  IMAD.WIDE R2, R5, 0x4, R2 ;  /* 0x0000000405027825 */ /* 0x001fca00078e0202 */
[----:B-1----:R-:W2:Y:S02]  /*00b0*/  LDG.E R0, desc[UR4][R2.64] ;  /* 0x0000000402007981 */ /* 0x002ea4000c1e1900 */
[C---:B--2---:R-:W-:Y:S01]  /*00c0*/  FMUL R4, R0.reuse, 1.4426950216293334961 ;  /* 0x3fb8aa3b00047820 */ /* 0x044fe20000400000 */
[----:B------:R-:W-:-:S04]  /*00d0*/  FMUL.RZ R6, R0, 0.15915493667125701904 ;  /* 0x3e22f98300067820 */ /* 0x000fc8000040c000 */
[C---:B------:R-:W-:Y:S01]  /*00e0*/  FSETP.GEU.AND P0, PT, R4.reuse, -126, PT ;  /* 0xc2fc00000400780b */ /* 0x040fe20003f0e000 */
[----:B------:R-:W-:Y:S08]  /*00f0*/  MUFU.SIN R0, R6 ;  /* 0x0000000600007308 */ /* 0x000ff00000000400 */
[----:B------:R-:W-:Y:S04]  /*0100*/  MUFU.COS R5, R6 ;  /* 0x0000000600057308 */ /* 0x000fe80000000000 */
[----:B------:R-:W-:-:S04]  /*0110*/  @!P0 FMUL R4, R4, 0.5 ;  /* 0x3f00000004048820 */ /* 0x000fc80000400000 */
[----:B------:R-:W0:Y:S02]  /*0120*/  MUFU.EX2 R7, R4 ;  /* 0x0000000400077308 */ /* 0x000e240000000800 */
[----:B0-----:R-:W-:-:S04]  /*0130*/  @!P0 FMUL R7, R7, R7 ;  /* 0x0000000707078220 */ /* 0x001fc80000400000 */
[----:B------:R-:W-:-:S05]  /*0140*/  FFMA R5, R0, R5, R7 ;  /* 0x0000000500057223 */ /* 0x000fca0000000007 */
[----:B------:R-:W-:Y:S01]  /*0150*/  STG.E desc[UR4][R2.64], R5 ;  /* 0x0000000502007986 */ /* 0x000fe2000c101904 */
[----:B------:R-:W-:Y:S05]  /*0160*/  EXIT ;  /* 0x000000000000794d */ /* 0x000fea0003800000 */
.L_x_0:
[----:B------:R-:W-:-:S00]  /*0170*/  BRA `(.L_x_0) ;  /* 0xfffffffc00fc7947 */ /* 0x000fc0000383ffff */
[----:B------:R-:W-:-:S00]  /*0180*/  NOP ;  /* 0x0000000000007918 */ /* 0x000fc00000000000 */
[----:B------:R-:W-:-:S00]  /*0190*/  NOP ;  /* 0x0000000000007918 */ /* 0x000fc00000000000 */
[----:B------:R-:W-:-:S00]  /*01a0*/  NOP ;  /* 0x0000000000007918 */ /* 0x000fc00000000000 */
[----:B------:R-:W-:-:S00]  /*01b0*/  NOP ;  /* 0x0000000000007918 */ /* 0x000fc00000000000 */
[----:B------:R-:W-:-:S00]  /*01c0*/  NOP ;  /* 0x0000000000007918 */ /* 0x000fc00000000000 */
[----:B------:R-:W-:-:S00]  /*01d0*/  NOP ;  /* 0x0000000000007918 */ /* 0x000fc00000000000 */
[----:B------:R-:W-:-:S00]  /*01e0*/  NOP ;  /* 0x0000000000007918 */ /* 0x000fc00000000000 */
[----:B------:R-:W-:-:S00]  /*01f0*/  NOP ;  /* 0x0000000000007918 */ /* 0x000fc00000000000 */
.L_x_1:


//--------------------- .nv.shared.reserved.0     --------------------------
	.section	.nv.shared.reserved.0,"aw",@nobits
	.weak		__nv_reservedSMEM_offset_0_alias
	.size		__nv_reservedSMEM_offset_0_alias, 0, 64
	.other		__nv_reservedSMEM_offset_0_alias,@"STO_CUDA_RESERVED_SHARED STV_DEFAULT"
__nv_reservedSMEM_offset_0_alias:
	.zero		0
	.zero		64


//--------------------- .nv.constant0._Z11dummyKernelPfi --------------------------
	.section	.nv.constant0._Z11dummyKernelPfi,"a",@progbits
	.sectionflags	@""
	.align	4
.nv.constant0._Z11dummyKernelPfi:
	.zero		908


//--------------------- SYMBOLS --------------------------

	.type		.nv.reservedSmem.offset0,@object
	.size		.nv.reservedSmem.offset0,0x4
